//
// Generated by NVIDIA NVVM Compiler
//
// Compiler Build ID: CL-36424714
// Cuda compilation tools, release 13.0, V13.0.88
// Based on NVVM 20.0.0
//

.version 9.0
.target sm_100
.address_size 64

	// .globl	_Z17kernel_col2im_gpuPfS_iiiii

.visible .entry _Z17kernel_col2im_gpuPfS_iiiii(
	.param .u64 .ptr .align 1 _Z17kernel_col2im_gpuPfS_iiiii_param_0,
	.param .u64 .ptr .align 1 _Z17kernel_col2im_gpuPfS_iiiii_param_1,
	.param .u32 _Z17kernel_col2im_gpuPfS_iiiii_param_2,
	.param .u32 _Z17kernel_col2im_gpuPfS_iiiii_param_3,
	.param .u32 _Z17kernel_col2im_gpuPfS_iiiii_param_4,
	.param .u32 _Z17kernel_col2im_gpuPfS_iiiii_param_5,
	.param .u32 _Z17kernel_col2im_gpuPfS_iiiii_param_6
)
{
	.reg .pred 	%p<2>;
	.reg .b32 	%r<24>;
	.reg .b32 	%f<2>;
	.reg .b64 	%rd<9>;

	ld.param.u64 	%rd1, [_Z17kernel_col2im_gpuPfS_iiiii_param_0];
	ld.param.u64 	%rd2, [_Z17kernel_col2im_gpuPfS_iiiii_param_1];
	ld.param.u32 	%r2, [_Z17kernel_col2im_gpuPfS_iiiii_param_2];
	ld.param.u32 	%r3, [_Z17kernel_col2im_gpuPfS_iiiii_param_3];
	ld.param.u32 	%r4, [_Z17kernel_col2im_gpuPfS_iiiii_param_4];
	ld.param.u32 	%r5, [_Z17kernel_col2im_gpuPfS_iiiii_param_5];
	ld.param.u32 	%r6, [_Z17kernel_col2im_gpuPfS_iiiii_param_6];
	mov.u32 	%r7, %ctaid.x;
	mov.u32 	%r8, %ntid.x;
	mov.u32 	%r9, %tid.x;
	mad.lo.s32 	%r1, %r7, %r8, %r9;
	setp.ge.s32 	%p1, %r1, %r6;
	@%p1 bra 	$L__BB0_2;
	cvta.to.global.u64 	%rd3, %rd2;
	cvta.to.global.u64 	%rd4, %rd1;
	div.s32 	%r10, %r1, %r5;
	mul.lo.s32 	%r11, %r10, %r5;
	sub.s32 	%r12, %r1, %r11;
	div.s32 	%r13, %r10, %r4;
	mul.lo.s32 	%r14, %r13, %r4;
	sub.s32 	%r15, %r10, %r14;
	div.s32 	%r16, %r13, %r3;
	mul.lo.s32 	%r17, %r16, %r3;
	sub.s32 	%r18, %r13, %r17;
	mul.lo.s32 	%r19, %r5, %r4;
	mad.lo.s32 	%r20, %r15, %r5, %r12;
	mad.lo.s32 	%r21, %r19, %r13, %r20;
	mad.lo.s32 	%r22, %r18, %r2, %r16;
	mad.lo.s32 	%r23, %r19, %r22, %r20;
	mul.wide.s32 	%rd5, %r23, 4;
	add.s64 	%rd6, %rd3, %rd5;
	ld.global.nc.f32 	%f1, [%rd6];
	mul.wide.s32 	%rd7, %r21, 4;
	add.s64 	%rd8, %rd4, %rd7;
	st.global.f32 	[%rd8], %f1;
$L__BB0_2:
	ret;

}
	// .globl	_Z18kernel_im2col_gpu2PfS_iiiiiiiiiiiim
.visible .entry _Z18kernel_im2col_gpu2PfS_iiiiiiiiiiiim(
	.param .u64 .ptr .align 1 _Z18kernel_im2col_gpu2PfS_iiiiiiiiiiiim_param_0,
	.param .u64 .ptr .align 1 _Z18kernel_im2col_gpu2PfS_iiiiiiiiiiiim_param_1,
	.param .u32 _Z18kernel_im2col_gpu2PfS_iiiiiiiiiiiim_param_2,
	.param .u32 _Z18kernel_im2col_gpu2PfS_iiiiiiiiiiiim_param_3,
	.param .u32 _Z18kernel_im2col_gpu2PfS_iiiiiiiiiiiim_param_4,
	.param .u32 _Z18kernel_im2col_gpu2PfS_iiiiiiiiiiiim_param_5,
	.param .u32 _Z18kernel_im2col_gpu2PfS_iiiiiiiiiiiim_param_6,
	.param .u32 _Z18kernel_im2col_gpu2PfS_iiiiiiiiiiiim_param_7,
	.param .u32 _Z18kernel_im2col_gpu2PfS_iiiiiiiiiiiim_param_8,
	.param .u32 _Z18kernel_im2col_gpu2PfS_iiiiiiiiiiiim_param_9,
	.param .u32 _Z18kernel_im2col_gpu2PfS_iiiiiiiiiiiim_param_10,
	.param .u32 _Z18kernel_im2col_gpu2PfS_iiiiiiiiiiiim_param_11,
	.param .u32 _Z18kernel_im2col_gpu2PfS_iiiiiiiiiiiim_param_12,
	.param .u32 _Z18kernel_im2col_gpu2PfS_iiiiiiiiiiiim_param_13,
	.param .u64 _Z18kernel_im2col_gpu2PfS_iiiiiiiiiiiim_param_14
)
{
	.reg .pred 	%p<11>;
	.reg .b32 	%r<51>;
	.reg .b32 	%f<2>;
	.reg .b64 	%rd<13>;

	ld.param.u64 	%rd4, [_Z18kernel_im2col_gpu2PfS_iiiiiiiiiiiim_param_0];
	ld.param.u64 	%rd3, [_Z18kernel_im2col_gpu2PfS_iiiiiiiiiiiim_param_1];
	ld.param.u32 	%r6, [_Z18kernel_im2col_gpu2PfS_iiiiiiiiiiiim_param_2];
	ld.param.u32 	%r7, [_Z18kernel_im2col_gpu2PfS_iiiiiiiiiiiim_param_3];
	ld.param.u32 	%r8, [_Z18kernel_im2col_gpu2PfS_iiiiiiiiiiiim_param_4];
	ld.param.u32 	%r9, [_Z18kernel_im2col_gpu2PfS_iiiiiiiiiiiim_param_5];
	ld.param.u32 	%r10, [_Z18kernel_im2col_gpu2PfS_iiiiiiiiiiiim_param_6];
	ld.param.u32 	%r11, [_Z18kernel_im2col_gpu2PfS_iiiiiiiiiiiim_param_7];
	ld.param.u32 	%r12, [_Z18kernel_im2col_gpu2PfS_iiiiiiiiiiiim_param_8];
	ld.param.u32 	%r13, [_Z18kernel_im2col_gpu2PfS_iiiiiiiiiiiim_param_9];
	ld.param.u32 	%r14, [_Z18kernel_im2col_gpu2PfS_iiiiiiiiiiiim_param_10];
	ld.param.u32 	%r15, [_Z18kernel_im2col_gpu2PfS_iiiiiiiiiiiim_param_11];
	ld.param.u32 	%r16, [_Z18kernel_im2col_gpu2PfS_iiiiiiiiiiiim_param_12];
	ld.param.u32 	%r17, [_Z18kernel_im2col_gpu2PfS_iiiiiiiiiiiim_param_13];
	ld.param.u64 	%rd5, [_Z18kernel_im2col_gpu2PfS_iiiiiiiiiiiim_param_14];
	cvta.to.global.u64 	%rd1, %rd4;
	mov.u32 	%r18, %ctaid.x;
	mov.u32 	%r19, %ntid.x;
	mov.u32 	%r20, %tid.x;
	mad.lo.s32 	%r21, %r18, %r19, %r20;
	cvt.s64.s32 	%rd2, %r21;
	setp.le.u64 	%p1, %rd5, %rd2;
	@%p1 bra 	$L__BB1_4;
	cvt.u32.u64 	%r22, %rd2;
	div.s32 	%r23, %r22, %r8;
	mul.lo.s32 	%r24, %r23, %r8;
	sub.s32 	%r25, %r22, %r24;
	div.s32 	%r26, %r23, %r7;
	mul.lo.s32 	%r27, %r26, %r7;
	sub.s32 	%r28, %r23, %r27;
	div.s32 	%r29, %r26, %r6;
	mul.lo.s32 	%r30, %r29, %r6;
	sub.s32 	%r1, %r26, %r30;
	div.s32 	%r31, %r29, %r13;
	mul.lo.s32 	%r32, %r31, %r13;
	sub.s32 	%r33, %r29, %r32;
	div.s32 	%r34, %r31, %r12;
	mul.lo.s32 	%r35, %r34, %r12;
	sub.s32 	%r36, %r31, %r35;
	mad.lo.s32 	%r37, %r36, %r13, %r33;
	rem.s32 	%r2, %r34, %r9;
	mul.lo.s32 	%r38, %r25, %r15;
	sub.s32 	%r39, %r38, %r16;
	add.s32 	%r3, %r33, %r39;
	mul.lo.s32 	%r40, %r28, %r14;
	sub.s32 	%r41, %r40, %r17;
	add.s32 	%r4, %r36, %r41;
	mul.lo.s32 	%r42, %r12, %r6;
	mul.lo.s32 	%r43, %r42, %r13;
	mad.lo.s32 	%r44, %r37, %r6, %r1;
	mad.lo.s32 	%r45, %r43, %r2, %r44;
	mad.lo.s32 	%r46, %r45, %r7, %r28;
	mad.lo.s32 	%r5, %r46, %r8, %r25;
	setp.lt.s32 	%p2, %r3, 0;
	setp.ge.s32 	%p3, %r3, %r11;
	or.pred  	%p4, %p2, %p3;
	setp.lt.s32 	%p5, %r4, 0;
	setp.ge.s32 	%p6, %r4, %r10;
	or.pred  	%p7, %p5, %p6;
	or.pred  	%p9, %p4, %p7;
	not.pred 	%p10, %p9;
	@%p10 bra 	$L__BB1_3;
	shl.b64 	%rd11, %rd2, 2;
	add.s64 	%rd12, %rd1, %rd11;
	mov.b32 	%r50, 0;
	st.global.u32 	[%rd12], %r50;
	bra.uni 	$L__BB1_4;
$L__BB1_3:
	mad.lo.s32 	%r47, %r1, %r9, %r2;
	mad.lo.s32 	%r48, %r47, %r10, %r4;
	mad.lo.s32 	%r49, %r48, %r11, %r3;
	cvta.to.global.u64 	%rd6, %rd3;
	mul.wide.s32 	%rd7, %r49, 4;
	add.s64 	%rd8, %rd6, %rd7;
	ld.global.nc.f32 	%f1, [%rd8];
	mul.wide.s32 	%rd9, %r5, 4;
	add.s64 	%rd10, %rd1, %rd9;
	st.global.f32 	[%rd10], %f1;
$L__BB1_4:
	ret;

}


// ===== COMPILED SASS (sm_100) =====

	.target	sm_100

	.elftype	@"ET_EXEC"


//--------------------- .note.nv.tkinfo           --------------------------
	.section	.note.nv.tkinfo,"",@"SHT_NOTE"
	.sectionflags	@"SHF_NOTE_NV_TKINFO"
	.tkinfo
        /*0018*/ 	.word	0x00000002
        /*0030*/ 	.string	""
        /*0030*/ 	.string	"ptxas"
        /*0030*/ 	.string	"Cuda compilation tools, release 13.0, V13.0.88"
        /*0030*/ 	.string	"Build cuda_13.0.r13.0/compiler.36424714_0"
        /*0030*/ 	.string	"-arch sm_100 -m 64 "



//--------------------- .note.nv.cuinfo           --------------------------
	.section	.note.nv.cuinfo,"",@"SHT_NOTE"
	.sectionflags	@"SHF_NOTE_NV_CUINFO"
        /*0018*/ 	.short	0x0002
        /*001a*/ 	.short	0x0064
        /*001c*/ 	.short	0x0082
	.zero		2


//--------------------- .nv.info                  --------------------------
	.section	.nv.info,"",@"SHT_CUDA_INFO"
	.align	4


	//----- nvinfo : EIATTR_REGCOUNT
	.align		4
        /*0000*/ 	.byte	0x04, 0x2f
        /*0002*/ 	.short	(.L_1 - .L_0)
	.align		4
.L_0:
        /*0004*/ 	.word	index@(_Z17kernel_col2im_gpuPfS_iiiii)
        /*0008*/ 	.word	0x00000010


	//----- nvinfo : EIATTR_FRAME_SIZE
	.align		4
.L_1:
        /*000c*/ 	.byte	0x04, 0x11
        /*000e*/ 	.short	(.L_3 - .L_2)
	.align		4
.L_2:
        /*0010*/ 	.word	index@(_Z17kernel_col2im_gpuPfS_iiiii)
        /*0014*/ 	.word	0x00000000


	//----- nvinfo : EIATTR_REGCOUNT
	.align		4
.L_3:
        /*0018*/ 	.byte	0x04, 0x2f
        /*001a*/ 	.short	(.L_5 - .L_4)
	.align		4
.L_4:
        /*001c*/ 	.word	index@(_Z18kernel_im2col_gpu2PfS_iiiiiiiiiiiim)
        /*0020*/ 	.word	0x0000001a


	//----- nvinfo : EIATTR_FRAME_SIZE
	.align		4
.L_5:
        /*0024*/ 	.byte	0x04, 0x11
        /*0026*/ 	.short	(.L_7 - .L_6)
	.align		4
.L_6:
        /*0028*/ 	.word	index@(_Z18kernel_im2col_gpu2PfS_iiiiiiiiiiiim)
        /*002c*/ 	.word	0x00000000


	//----- nvinfo : EIATTR_MIN_STACK_SIZE
	.align		4
.L_7:
        /*0030*/ 	.byte	0x04, 0x12
        /*0032*/ 	.short	(.L_9 - .L_8)
	.align		4
.L_8:
        /*0034*/ 	.word	index@(_Z18kernel_im2col_gpu2PfS_iiiiiiiiiiiim)
        /*0038*/ 	.word	0x00000000


	//----- nvinfo : EIATTR_MIN_STACK_SIZE
	.align		4
.L_9:
        /*003c*/ 	.byte	0x04, 0x12
        /*003e*/ 	.short	(.L_11 - .L_10)
	.align		4
.L_10:
        /*0040*/ 	.word	index@(_Z17kernel_col2im_gpuPfS_iiiii)
        /*0044*/ 	.word	0x00000000
.L_11:


//--------------------- .nv.compat                --------------------------
	.section	.nv.compat,"",@"SHT_CUDA_COMPAT_INFO"
	.align	4
        /*0000*/ 	.byte	0x02, 0x09, 0x00, 0x00, 0x02, 0x02, 0x01, 0x00, 0x02, 0x05, 0x05, 0x00, 0x03, 0x07, 0x01, 0x01
        /*0010*/ 	.byte	0x02, 0x03, 0x00, 0x00, 0x02, 0x06, 0x01, 0x00, 0x04, 0x0b, 0x08, 0x00, 0x09, 0x00, 0x00, 0x00
        /*0020*/ 	.byte	0x00, 0x00, 0x00, 0x00


//--------------------- .nv.info._Z18kernel_im2col_gpu2PfS_iiiiiiiiiiiim --------------------------
	.section	.nv.info._Z18kernel_im2col_gpu2PfS_iiiiiiiiiiiim,"",@"SHT_CUDA_INFO"
	.sectionflags	@""
	.align	4


	//----- nvinfo : EIATTR_CUDA_API_VERSION
	.align		4
        /*0000*/ 	.byte	0x04, 0x37
        /*0002*/ 	.short	(.L_13 - .L_12)
.L_12:
        /*0004*/ 	.word	0x00000082


	//----- nvinfo : EIATTR_KPARAM_INFO
	.align		4
.L_13:
        /*0008*/ 	.byte	0x04, 0x17
        /*000a*/ 	.short	(.L_15 - .L_14)
.L_14:
        /*000c*/ 	.word	0x00000000
        /*0010*/ 	.short	0x000e
        /*0012*/ 	.short	0x0040
        /*0014*/ 	.byte	0x00, 0xf0, 0x21, 0x00


	//----- nvinfo : EIATTR_KPARAM_INFO
	.align		4
.L_15:
        /*0018*/ 	.byte	0x04, 0x17
        /*001a*/ 	.short	(.L_17 - .L_16)
.L_16:
        /*001c*/ 	.word	0x00000000
        /*0020*/ 	.short	0x000d
        /*0022*/ 	.short	0x003c
        /*0024*/ 	.byte	0x00, 0xf0, 0x11, 0x00


	//----- nvinfo : EIATTR_KPARAM_INFO
	.align		4
.L_17:
        /*0028*/ 	.byte	0x04, 0x17
        /*002a*/ 	.short	(.L_19 - .L_18)
.L_18:
        /*002c*/ 	.word	0x00000000
        /*0030*/ 	.short	0x000c
        /*0032*/ 	.short	0x0038
        /*0034*/ 	.byte	0x00, 0xf0, 0x11, 0x00


	//----- nvinfo : EIATTR_KPARAM_INFO
	.align		4
.L_19:
        /*0038*/ 	.byte	0x04, 0x17
        /*003a*/ 	.short	(.L_21 - .L_20)
.L_20:
        /*003c*/ 	.word	0x00000000
        /*0040*/ 	.short	0x000b
        /*0042*/ 	.short	0x0034
        /*0044*/ 	.byte	0x00, 0xf0, 0x11, 0x00


	//----- nvinfo : EIATTR_KPARAM_INFO
	.align		4
.L_21:
        /*0048*/ 	.byte	0x04, 0x17
        /*004a*/ 	.short	(.L_23 - .L_22)
.L_22:
        /*004c*/ 	.word	0x00000000
        /*0050*/ 	.short	0x000a
        /*0052*/ 	.short	0x0030
        /*0054*/ 	.byte	0x00, 0xf0, 0x11, 0x00


	//----- nvinfo : EIATTR_KPARAM_INFO
	.align		4
.L_23:
        /*0058*/ 	.byte	0x04, 0x17
        /*005a*/ 	.short	(.L_25 - .L_24)
.L_24:
        /*005c*/ 	.word	0x00000000
        /*0060*/ 	.short	0x0009
        /*0062*/ 	.short	0x002c
        /*0064*/ 	.byte	0x00, 0xf0, 0x11, 0x00


	//----- nvinfo : EIATTR_KPARAM_INFO
	.align		4
.L_25:
        /*0068*/ 	.byte	0x04, 0x17
        /*006a*/ 	.short	(.L_27 - .L_26)
.L_26:
        /*006c*/ 	.word	0x00000000
        /*0070*/ 	.short	0x0008
        /*0072*/ 	.short	0x0028
        /*0074*/ 	.byte	0x00, 0xf0, 0x11, 0x00


	//----- nvinfo : EIATTR_KPARAM_INFO
	.align		4
.L_27:
        /*0078*/ 	.byte	0x04, 0x17
        /*007a*/ 	.short	(.L_29 - .L_28)
.L_28:
        /*007c*/ 	.word	0x00000000
        /*0080*/ 	.short	0x0007
        /*0082*/ 	.short	0x0024
        /*0084*/ 	.byte	0x00, 0xf0, 0x11, 0x00


	//----- nvinfo : EIATTR_KPARAM_INFO
	.align		4
.L_29:
        /*0088*/ 	.byte	0x04, 0x17
        /*008a*/ 	.short	(.L_31 - .L_30)
.L_30:
        /*008c*/ 	.word	0x00000000
        /*0090*/ 	.short	0x0006
        /*0092*/ 	.short	0x0020
        /*0094*/ 	.byte	0x00, 0xf0, 0x11, 0x00


	//----- nvinfo : EIATTR_KPARAM_INFO
	.align		4
.L_31:
        /*0098*/ 	.byte	0x04, 0x17
        /*009a*/ 	.short	(.L_33 - .L_32)
.L_32:
        /*009c*/ 	.word	0x00000000
        /*00a0*/ 	.short	0x0005
        /*00a2*/ 	.short	0x001c
        /*00a4*/ 	.byte	0x00, 0xf0, 0x11, 0x00


	//----- nvinfo : EIATTR_KPARAM_INFO
	.align		4
.L_33:
        /*00a8*/ 	.byte	0x04, 0x17
        /*00aa*/ 	.short	(.L_35 - .L_34)
.L_34:
        /*00ac*/ 	.word	0x00000000
        /*00b0*/ 	.short	0x0004
        /*00b2*/ 	.short	0x0018
        /*00b4*/ 	.byte	0x00, 0xf0, 0x11, 0x00


	//----- nvinfo : EIATTR_KPARAM_INFO
	.align		4
.L_35:
        /*00b8*/ 	.byte	0x04, 0x17
        /*00ba*/ 	.short	(.L_37 - .L_36)
.L_36:
        /*00bc*/ 	.word	0x00000000
        /*00c0*/ 	.short	0x0003
        /*00c2*/ 	.short	0x0014
        /*00c4*/ 	.byte	0x00, 0xf0, 0x11, 0x00


	//----- nvinfo : EIATTR_KPARAM_INFO
	.align		4
.L_37:
        /*00c8*/ 	.byte	0x04, 0x17
        /*00ca*/ 	.short	(.L_39 - .L_38)
.L_38:
        /*00cc*/ 	.word	0x00000000
        /*00d0*/ 	.short	0x0002
        /*00d2*/ 	.short	0x0010
        /*00d4*/ 	.byte	0x00, 0xf0, 0x11, 0x00


	//----- nvinfo : EIATTR_KPARAM_INFO
	.align		4
.L_39:
        /*00d8*/ 	.byte	0x04, 0x17
        /*00da*/ 	.short	(.L_41 - .L_40)
.L_40:
        /*00dc*/ 	.word	0x00000000
        /*00e0*/ 	.short	0x0001
        /*00e2*/ 	.short	0x0008
        /*00e4*/ 	.byte	0x00, 0xf5, 0x21, 0x00


	//----- nvinfo : EIATTR_KPARAM_INFO
	.align		4
.L_41:
        /*00e8*/ 	.byte	0x04, 0x17
        /*00ea*/ 	.short	(.L_43 - .L_42)
.L_42:
        /*00ec*/ 	.word	0x00000000
        /*00f0*/ 	.short	0x0000
        /*00f2*/ 	.short	0x0000
        /*00f4*/ 	.byte	0x00, 0xf5, 0x21, 0x00


	//----- nvinfo : EIATTR_SPARSE_MMA_MASK
	.align		4
.L_43:
        /*00f8*/ 	.byte	0x03, 0x50
        /*00fa*/ 	.short	0x0000


	//----- nvinfo : EIATTR_MAXREG_COUNT
	.align		4
        /*00fc*/ 	.byte	0x03, 0x1b
        /*00fe*/ 	.short	0x00ff


	//----- nvinfo : EIATTR_MERCURY_ISA_VERSION
	.align		4
        /*0100*/ 	.byte	0x03, 0x5f
        /*0102*/ 	.short	0x0101


	//----- nvinfo : EIATTR_VRC_CTA_INIT_COUNT
	.align		4
        /*0104*/ 	.byte	0x02, 0x4a
	.zero		1
	.zero		1


	//----- nvinfo : EIATTR_EXIT_INSTR_OFFSETS
	.align		4
        /*0108*/ 	.byte	0x04, 0x1c
        /*010a*/ 	.short	(.L_45 - .L_44)


	//   ....[0]....
.L_44:
        /*010c*/ 	.word	0x00000090


	//   ....[1]....
        /*0110*/ 	.word	0x00000b50


	//   ....[2]....
        /*0114*/ 	.word	0x00000ca0


	//----- nvinfo : EIATTR_CBANK_PARAM_SIZE
	.align		4
.L_45:
        /*0118*/ 	.byte	0x03, 0x19
        /*011a*/ 	.short	0x0048


	//----- nvinfo : EIATTR_PARAM_CBANK
	.align		4
        /*011c*/ 	.byte	0x04, 0x0a
        /*011e*/ 	.short	(.L_47 - .L_46)
	.align		4
.L_46:
        /*0120*/ 	.word	index@(.nv.constant0._Z18kernel_im2col_gpu2PfS_iiiiiiiiiiiim)
        /*0124*/ 	.short	0x0380
        /*0126*/ 	.short	0x0048


	//----- nvinfo : EIATTR_SW_WAR
	.align		4
.L_47:
        /*0128*/ 	.byte	0x04, 0x36
        /*012a*/ 	.short	(.L_49 - .L_48)
.L_48:
        /*012c*/ 	.word	0x00000008
.L_49:


//--------------------- .nv.info._Z17kernel_col2im_gpuPfS_iiiii --------------------------
	.section	.nv.info._Z17kernel_col2im_gpuPfS_iiiii,"",@"SHT_CUDA_INFO"
	.sectionflags	@""
	.align	4


	//----- nvinfo : EIATTR_CUDA_API_VERSION
	.align		4
        /*0000*/ 	.byte	0x04, 0x37
        /*0002*/ 	.short	(.L_51 - .L_50)
.L_50:
        /*0004*/ 	.word	0x00000082


	//----- nvinfo : EIATTR_KPARAM_INFO
	.align		4
.L_51:
        /*0008*/ 	.byte	0x04, 0x17
        /*000a*/ 	.short	(.L_53 - .L_52)
.L_52:
        /*000c*/ 	.word	0x00000000
        /*0010*/ 	.short	0x0006
        /*0012*/ 	.short	0x0020
        /*0014*/ 	.byte	0x00, 0xf0, 0x11, 0x00


	//----- nvinfo : EIATTR_KPARAM_INFO
	.align		4
.L_53:
        /*0018*/ 	.byte	0x04, 0x17
        /*001a*/ 	.short	(.L_55 - .L_54)
.L_54:
        /*001c*/ 	.word	0x00000000
        /*0020*/ 	.short	0x0005
        /*0022*/ 	.short	0x001c
        /*0024*/ 	.byte	0x00, 0xf0, 0x11, 0x00


	//----- nvinfo : EIATTR_KPARAM_INFO
	.align		4
.L_55:
        /*0028*/ 	.byte	0x04, 0x17
        /*002a*/ 	.short	(.L_57 - .L_56)
.L_56:
        /*002c*/ 	.word	0x00000000
        /*0030*/ 	.short	0x0004
        /*0032*/ 	.short	0x0018
        /*0034*/ 	.byte	0x00, 0xf0, 0x11, 0x00


	//----- nvinfo : EIATTR_KPARAM_INFO
	.align		4
.L_57:
        /*0038*/ 	.byte	0x04, 0x17
        /*003a*/ 	.short	(.L_59 - .L_58)
.L_58:
        /*003c*/ 	.word	0x00000000
        /*0040*/ 	.short	0x0003
        /*0042*/ 	.short	0x0014
        /*0044*/ 	.byte	0x00, 0xf0, 0x11, 0x00


	//----- nvinfo : EIATTR_KPARAM_INFO
	.align		4
.L_59:
        /*0048*/ 	.byte	0x04, 0x17
        /*004a*/ 	.short	(.L_61 - .L_60)
.L_60:
        /*004c*/ 	.word	0x00000000
        /*0050*/ 	.short	0x0002
        /*0052*/ 	.short	0x0010
        /*0054*/ 	.byte	0x00, 0xf0, 0x11, 0x00


	//----- nvinfo : EIATTR_KPARAM_INFO
	.align		4
.L_61:
        /*0058*/ 	.byte	0x04, 0x17
        /*005a*/ 	.short	(.L_63 - .L_62)
.L_62:
        /*005c*/ 	.word	0x00000000
        /*0060*/ 	.short	0x0001
        /*0062*/ 	.short	0x0008
        /*0064*/ 	.byte	0x00, 0xf5, 0x21, 0x00


	//----- nvinfo : EIATTR_KPARAM_INFO
	.align		4
.L_63:
        /*0068*/ 	.byte	0x04, 0x17
        /*006a*/ 	.short	(.L_65 - .L_64)
.L_64:
        /*006c*/ 	.word	0x00000000
        /*0070*/ 	.short	0x0000
        /*0072*/ 	.short	0x0000
        /*0074*/ 	.byte	0x00, 0xf5, 0x21, 0x00


	//----- nvinfo : EIATTR_SPARSE_MMA_MASK
	.align		4
.L_65:
        /*0078*/ 	.byte	0x03, 0x50
        /*007a*/ 	.short	0x0000


	//----- nvinfo : EIATTR_MAXREG_COUNT
	.align		4
        /*007c*/ 	.byte	0x03, 0x1b
        /*007e*/ 	.short	0x00ff


	//----- nvinfo : EIATTR_MERCURY_ISA_VERSION
	.align		4
        /*0080*/ 	.byte	0x03, 0x5f
        /*0082*/ 	.short	0x0101


	//----- nvinfo : EIATTR_VRC_CTA_INIT_COUNT
	.align		4
        /*0084*/ 	.byte	0x02, 0x4a
	.zero		1
	.zero		1


	//----- nvinfo : EIATTR_EXIT_INSTR_OFFSETS
	.align		4
        /*0088*/ 	.byte	0x04, 0x1c
        /*008a*/ 	.short	(.L_67 - .L_66)


	//   ....[0]....
.L_66:
        /*008c*/ 	.word	0x00000070


	//   ....[1]....
        /*0090*/ 	.word	0x00000650


	//----- nvinfo : EIATTR_CBANK_PARAM_SIZE
	.align		4
.L_67:
        /*0094*/ 	.byte	0x03, 0x19
        /*0096*/ 	.short	0x0024


	//----- nvinfo : EIATTR_PARAM_CBANK
	.align		4
        /*0098*/ 	.byte	0x04, 0x0a
        /*009a*/ 	.short	(.L_69 - .L_68)
	.align		4
.L_68:
        /*009c*/ 	.word	index@(.nv.constant0._Z17kernel_col2im_gpuPfS_iiiii)
        /*00a0*/ 	.short	0x0380
        /*00a2*/ 	.short	0x0024


	//----- nvinfo : EIATTR_SW_WAR
	.align		4
.L_69:
        /*00a4*/ 	.byte	0x04, 0x36
        /*00a6*/ 	.short	(.L_71 - .L_70)
.L_70:
        /*00a8*/ 	.word	0x00000008
.L_71:


//--------------------- .nv.callgraph             --------------------------
	.section	.nv.callgraph,"",@"SHT_CUDA_CALLGRAPH"
	.align	4
	.sectionentsize	8
	.align		4
        /*0000*/ 	.word	0x00000000
	.align		4
        /*0004*/ 	.word	0xffffffff
	.align		4
        /*0008*/ 	.word	0x00000000
	.align		4
        /*000c*/ 	.word	0xfffffffe
	.align		4
        /*0010*/ 	.word	0x00000000
	.align		4
        /*0014*/ 	.word	0xfffffffd
	.align		4
        /*0018*/ 	.word	0x00000000
	.align		4
        /*001c*/ 	.word	0xfffffffc


//--------------------- .text._Z18kernel_im2col_gpu2PfS_iiiiiiiiiiiim --------------------------
	.section	.text._Z18kernel_im2col_gpu2PfS_iiiiiiiiiiiim,"ax",@progbits
	.align	128
        .global         _Z18kernel_im2col_gpu2PfS_iiiiiiiiiiiim
        .type           _Z18kernel_im2col_gpu2PfS_iiiiiiiiiiiim,@function
        .size           _Z18kernel_im2col_gpu2PfS_iiiiiiiiiiiim,(.L_x_2 - _Z18kernel_im2col_gpu2PfS_iiiiiiiiiiiim)
        .other          _Z18kernel_im2col_gpu2PfS_iiiiiiiiiiiim,@"STO_CUDA_ENTRY STV_DEFAULT"
_Z18kernel_im2col_gpu2PfS_iiiiiiiiiiiim:
.text._Z18kernel_im2col_gpu2PfS_iiiiiiiiiiiim:
[----:B------:R-:W-:Y:S01]  /*0000*/  LDC R1, c[0x0][0x37c] ;  /* 0x0000df00ff017b82 */ /* 0x000fe20000000800 */
[----:B------:R-:W0:Y:S07]  /*0010*/  S2R R0, SR_TID.X ;  /* 0x0000000000007919 */ /* 0x000e2e0000002100 */
[----:B------:R-:W0:Y:S01]  /*0020*/  S2UR UR4, SR_CTAID.X ;  /* 0x00000000000479c3 */ /* 0x000e220000002500 */
[----:B------:R-:W1:Y:S07]  /*0030*/  LDCU.64 UR6, c[0x0][0x3c0] ;  /* 0x00007800ff0677ac */ /* 0x000e6e0008000a00 */
[----:B------:R-:W0:Y:S02]  /*0040*/  LDC R15, c[0x0][0x360] ;  /* 0x0000d800ff0f7b82 */ /* 0x000e240000000800 */
[----:B0-----:R-:W-:-:S05]  /*0050*/  IMAD R15, R15, UR4, R0 ;  /* 0x000000040f0f7c24 */ /* 0x001fca000f8e0200 */
[----:B-1----:R-:W-:Y:S02]  /*0060*/  ISETP.GE.U32.AND P0, PT, R15, UR6, PT ;  /* 0x000000060f007c0c */ /* 0x002fe4000bf06070 */
[----:B------:R-:W-:-:S04]  /*0070*/  SHF.R.S32.HI R16, RZ, 0x1f, R15 ;  /* 0x0000001fff107819 */ /* 0x000fc8000001140f */
[----:B------:R-:W-:-:S13]  /*0080*/  ISETP.GE.U32.AND.EX P0, PT, R16, UR7, PT, P0 ;  /* 0x0000000710007c0c */ /* 0x000fda000bf06100 */
[----:B------:R-:W-:Y:S05]  /*0090*/  @P0 EXIT ;  /* 0x000000000000094d */ /* 0x000fea0003800000 */
[----:B------:R-:W0:Y:S01]  /*00a0*/  LDC R0, c[0x0][0x398] ;  /* 0x0000e600ff007b82 */ /* 0x000e220000000800 */
[----:B------:R-:W-:Y:S01]  /*00b0*/  IABS R9, R15 ;  /* 0x0000000f00097213 */ /* 0x000fe20000000000 */
[----:B------:R-:W1:Y:S01]  /*00c0*/  LDCU.64 UR6, c[0x0][0x3a0] ;  /* 0x00007400ff0677ac */ /* 0x000e620008000a00 */
[----:B------:R-:W2:Y:S05]  /*00d0*/  LDCU.64 UR4, c[0x0][0x358] ;  /* 0x00006b00ff0477ac */ /* 0x000eaa0008000a00 */
[----:B------:R-:W3:Y:S08]  /*00e0*/  LDC R8, c[0x0][0x394] ;  /* 0x0000e500ff087b82 */ /* 0x000ef00000000800 */
[----:B------:R-:W4:Y:S01]  /*00f0*/  LDC R14, c[0x0][0x3a8] ;  /* 0x0000ea00ff0e7b82 */ /* 0x000f220000000800 */
[----:B0-----:R-:W-:-:S07]  /*0100*/  IABS R5, R0 ;  /* 0x0000000000057213 */ /* 0x001fce0000000000 */
[----:B------:R-:W0:Y:S01]  /*0110*/  LDC R13, c[0x0][0x39c] ;  /* 0x0000e700ff0d7b82 */ /* 0x000e220000000800 */
[----:B------:R-:W5:Y:S08]  /*0120*/  I2F.RP R4, R5 ;  /* 0x0000000500047306 */ /* 0x000f700000209400 */
[----:B-----5:R-:W5:Y:S01]  /*0130*/  MUFU.RCP R4, R4 ;  /* 0x0000000400047308 */ /* 0x020f620000001000 */
[----:B0-----:R-:W-:Y:S01]  /*0140*/  IABS R18, R13 ;  /* 0x0000000d00127213 */ /* 0x001fe20000000000 */
[----:B-----5:R-:W-:-:S06]  /*0150*/  VIADD R2, R4, 0xffffffe ;  /* 0x0ffffffe04027836 */ /* 0x020fcc0000000000 */
[----:B------:R0:W5:Y:S02]  /*0160*/  F2I.FTZ.U32.TRUNC.NTZ R3, R2 ;  /* 0x0000000200037305 */ /* 0x000164000021f000 */
[----:B0-----:R-:W-:Y:S02]  /*0170*/  HFMA2 R2, -RZ, RZ, 0, 0 ;  /* 0x00000000ff027431 */ /* 0x001fe400000001ff */
[----:B-----5:R-:W-:-:S04]  /*0180*/  IMAD.MOV R6, RZ, RZ, -R3 ;  /* 0x000000ffff067224 */ /* 0x020fc800078e0a03 */
[----:B------:R-:W-:Y:S01]  /*0190*/  IMAD R7, R6, R5, RZ ;  /* 0x0000000506077224 */ /* 0x000fe200078e02ff */
[----:B---3--:R-:W-:-:S03]  /*01a0*/  IABS R6, R8 ;  /* 0x0000000800067213 */ /* 0x008fc60000000000 */
[----:B------:R-:W-:-:S04]  /*01b0*/  IMAD.HI.U32 R4, R3, R7, R2 ;  /* 0x0000000703047227 */ /* 0x000fc800078e0002 */
[----:B------:R-:W-:Y:S02]  /*01c0*/  IMAD.MOV.U32 R3, RZ, RZ, R6 ;  /* 0x000000ffff037224 */ /* 0x000fe400078e0006 */
[----:B------:R-:W-:Y:S02]  /*01d0*/  IMAD.HI.U32 R19, R4, R9, RZ ;  /* 0x0000000904137227 */ /* 0x000fe400078e00ff */
[----:B------:R-:W0:Y:S02]  /*01e0*/  I2F.RP R6, R3 ;  /* 0x0000000300067306 */ /* 0x000e240000209400 */
[----:B------:R-:W-:-:S04]  /*01f0*/  IMAD.MOV R2, RZ, RZ, -R19 ;  /* 0x000000ffff027224 */ /* 0x000fc800078e0a13 */
[C---:B------:R-:W-:Y:S02]  /*0200*/  IMAD R2, R5.reuse, R2, R9 ;  /* 0x0000000205027224 */ /* 0x040fe400078e0209 */
[----:B------:R-:W3:Y:S03]  /*0210*/  LDC R9, c[0x0][0x390] ;  /* 0x0000e400ff097b82 */ /* 0x000ee60000000800 */
[----:B------:R-:W-:Y:S01]  /*0220*/  ISETP.GT.U32.AND P2, PT, R5, R2, PT ;  /* 0x000000020500720c */ /* 0x000fe20003f44070 */
[----:B0-----:R-:W0:-:S12]  /*0230*/  MUFU.RCP R6, R6 ;  /* 0x0000000600067308 */ /* 0x001e180000001000 */
[-C--:B------:R-:W-:Y:S01]  /*0240*/  @!P2 IADD3 R2, PT, PT, R2, -R5.reuse, RZ ;  /* 0x800000050202a210 */ /* 0x080fe20007ffe0ff */
[----:B------:R-:W-:Y:S01]  /*0250*/  @!P2 VIADD R19, R19, 0x1 ;  /* 0x000000011313a836 */ /* 0x000fe20000000000 */
[----:B------:R-:W-:Y:S02]  /*0260*/  ISETP.NE.AND P2, PT, R0, RZ, PT ;  /* 0x000000ff0000720c */ /* 0x000fe40003f45270 */
[----:B------:R-:W-:Y:S02]  /*0270*/  ISETP.GE.U32.AND P0, PT, R2, R5, PT ;  /* 0x000000050200720c */ /* 0x000fe40003f06070 */
[----:B------:R-:W-:Y:S01]  /*0280*/  LOP3.LUT R2, R15, R0, RZ, 0x3c, !PT ;  /* 0x000000000f027212 */ /* 0x000fe200078e3cff */
[----:B0-----:R-:W-:Y:S01]  /*0290*/  VIADD R4, R6, 0xffffffe ;  /* 0x0ffffffe06047836 */ /* 0x001fe20000000000 */
[----:B---3--:R-:W-:Y:S02]  /*02a0*/  IABS R10, R9 ;  /* 0x00000009000a7213 */ /* 0x008fe40000000000 */
[----:B------:R-:W-:Y:S01]  /*02b0*/  ISETP.GE.AND P1, PT, R2, RZ, PT ;  /* 0x000000ff0200720c */ /* 0x000fe20003f26270 */
[----:B------:R0:W3:Y:S06]  /*02c0*/  F2I.FTZ.U32.TRUNC.NTZ R5, R4 ;  /* 0x0000000400057305 */ /* 0x0000ec000021f000 */
[----:B------:R-:W-:Y:S01]  /*02d0*/  @P0 IADD3 R19, PT, PT, R19, 0x1, RZ ;  /* 0x0000000113130810 */ /* 0x000fe20007ffe0ff */
[----:B0-----:R-:W-:-:S05]  /*02e0*/  IMAD.MOV.U32 R4, RZ, RZ, RZ ;  /* 0x000000ffff047224 */ /* 0x001fca00078e00ff */
[----:B------:R-:W-:Y:S01]  /*02f0*/  @!P1 IMAD.MOV R19, RZ, RZ, -R19 ;  /* 0x000000ffff139224 */ /* 0x000fe200078e0a13 */
[----:B------:R-:W-:Y:S01]  /*0300*/  @!P2 LOP3.LUT R19, RZ, R0, RZ, 0x33, !PT ;  /* 0x00000000ff13a212 */ /* 0x000fe200078e33ff */
[----:B---3--:R-:W-:-:S03]  /*0310*/  IMAD.MOV R2, RZ, RZ, -R5 ;  /* 0x000000ffff027224 */ /* 0x008fc600078e0a05 */
[----:B------:R-:W-:Y:S01]  /*0320*/  IABS R6, R19 ;  /* 0x0000001300067213 */ /* 0x000fe20000000000 */
[----:B------:R-:W-:Y:S02]  /*0330*/  IMAD.MOV R17, RZ, RZ, -R19 ;  /* 0x000000ffff117224 */ /* 0x000fe400078e0a13 */
[----:B------:R-:W-:Y:S01]  /*0340*/  IMAD R7, R2, R3, RZ ;  /* 0x0000000302077224 */ /* 0x000fe200078e02ff */
[----:B------:R-:W-:Y:S01]  /*0350*/  MOV R2, R10 ;  /* 0x0000000a00027202 */ /* 0x000fe20000000f00 */
[----:B------:R-:W-:Y:S01]  /*0360*/  IMAD R17, R0, R17, R15 ;  /* 0x0000001100117224 */ /* 0x000fe200078e020f */
[----:B------:R-:W0:Y:S01]  /*0370*/  LDC R10, c[0x0][0x3ac] ;  /* 0x0000eb00ff0a7b82 */ /* 0x000e220000000800 */
[----:B------:R-:W-:Y:S02]  /*0380*/  IMAD.HI.U32 R4, R5, R7, R4 ;  /* 0x0000000705047227 */ /* 0x000fe400078e0004 */
[----:B------:R-:W3:Y:S04]  /*0390*/  I2F.RP R5, R2 ;  /* 0x0000000200057306 */ /* 0x000ee80000209400 */
[----:B------:R-:W-:-:S04]  /*03a0*/  IMAD.HI.U32 R12, R4, R6, RZ ;  /* 0x00000006040c7227 */ /* 0x000fc800078e00ff */
[----:B------:R-:W-:-:S04]  /*03b0*/  IMAD.MOV R4, RZ, RZ, -R12 ;  /* 0x000000ffff047224 */ /* 0x000fc800078e0a0c */
[C---:B------:R-:W-:Y:S01]  /*03c0*/  IMAD R4, R3.reuse, R4, R6 ;  /* 0x0000000403047224 */ /* 0x040fe200078e0206 */
[----:B---3--:R-:W3:Y:S04]  /*03d0*/  MUFU.RCP R5, R5 ;  /* 0x0000000500057308 */ /* 0x008ee80000001000 */
[----:B------:R-:W-:-:S13]  /*03e0*/  ISETP.GT.U32.AND P2, PT, R3, R4, PT ;  /* 0x000000040300720c */ /* 0x000fda0003f44070 */
[-C--:B------:R-:W-:Y:S01]  /*03f0*/  @!P2 IADD3 R4, PT, PT, R4, -R3.reuse, RZ ;  /* 0x800000030404a210 */ /* 0x080fe20007ffe0ff */
[----:B------:R-:W-:Y:S01]  /*0400*/  @!P2 VIADD R12, R12, 0x1 ;  /* 0x000000010c0ca836 */ /* 0x000fe20000000000 */
[----:B------:R-:W-:Y:S01]  /*0410*/  ISETP.NE.AND P2, PT, R8, RZ, PT ;  /* 0x000000ff0800720c */ /* 0x000fe20003f45270 */
[----:B---3--:R-:W-:Y:S01]  /*0420*/  VIADD R6, R5, 0xffffffe ;  /* 0x0ffffffe05067836 */ /* 0x008fe20000000000 */
[----:B------:R-:W-:Y:S02]  /*0430*/  ISETP.GE.U32.AND P0, PT, R4, R3, PT ;  /* 0x000000030400720c */ /* 0x000fe40003f06070 */
[----:B------:R-:W-:Y:S01]  /*0440*/  LOP3.LUT R3, R19, R8, RZ, 0x3c, !PT ;  /* 0x0000000813037212 */ /* 0x000fe200078e3cff */
[----:B------:R3:W5:Y:S01]  /*0450*/  F2I.FTZ.U32.TRUNC.NTZ R7, R6 ;  /* 0x0000000600077305 */ /* 0x000762000021f000 */
[----:B0-----:R-:W-:Y:S02]  /*0460*/  IABS R4, R10 ;  /* 0x0000000a00047213 */ /* 0x001fe40000000000 */
[----:B------:R-:W-:Y:S01]  /*0470*/  ISETP.GE.AND P1, PT, R3, RZ, PT ;  /* 0x000000ff0300720c */ /* 0x000fe20003f26270 */
[----:B---3--:R-:W-:-:S06]  /*0480*/  HFMA2 R6, -RZ, RZ, 0, 0 ;  /* 0x00000000ff067431 */ /* 0x008fcc00000001ff */
[----:B------:R-:W-:Y:S01]  /*0490*/  @P0 IADD3 R12, PT, PT, R12, 0x1, RZ ;  /* 0x000000010c0c0810 */ /* 0x000fe20007ffe0ff */
[----:B-----5:R-:W-:-:S05]  /*04a0*/  IMAD.MOV R3, RZ, RZ, -R7 ;  /* 0x000000ffff037224 */ /* 0x020fca00078e0a07 */
[----:B------:R-:W-:Y:S01]  /*04b0*/  @!P1 IMAD.MOV R12, RZ, RZ, -R12 ;  /* 0x000000ffff0c9224 */ /* 0x000fe200078e0a0c */
[----:B------:R-:W-:Y:S01]  /*04c0*/  @!P2 LOP3.LUT R12, RZ, R8, RZ, 0x33, !PT ;  /* 0x00000008ff0ca212 */ /* 0x000fe200078e33ff */
[----:B------:R-:W-:-:S03]  /*04d0*/  IMAD R3, R3, R2, RZ ;  /* 0x0000000203037224 */ /* 0x000fc600078e02ff */
[----:B------:R-:W-:Y:S01]  /*04e0*/  IABS R5, R12 ;  /* 0x0000000c00057213 */ /* 0x000fe20000000000 */
[----:B------:R-:W-:-:S04]  /*04f0*/  IMAD.HI.U32 R6, R7, R3, R6 ;  /* 0x0000000307067227 */ /* 0x000fc800078e0006 */
[----:B------:R-:W-:Y:S02]  /*0500*/  IMAD.MOV.U32 R3, RZ, RZ, R5 ;  /* 0x000000ffff037224 */ /* 0x000fe400078e0005 */
[----:B------:R-:W0:Y:S02]  /*0510*/  I2F.RP R5, R4 ;  /* 0x0000000400057306 */ /* 0x000e240000209400 */
[----:B------:R-:W-:-:S04]  /*0520*/  IMAD.HI.U32 R11, R6, R3, RZ ;  /* 0x00000003060b7227 */ /* 0x000fc800078e00ff */
[----:B------:R-:W-:-:S04]  /*0530*/  IMAD.MOV R6, RZ, RZ, -R11 ;  /* 0x000000ffff067224 */ /* 0x000fc800078e0a0b */
[C---:B------:R-:W-:Y:S01]  /*0540*/  IMAD R3, R2.reuse, R6, R3 ;  /* 0x0000000602037224 */ /* 0x040fe200078e0203 */
[----:B0-----:R-:W0:Y:S04]  /*0550*/  MUFU.RCP R5, R5 ;  /* 0x0000000500057308 */ /* 0x001e280000001000 */
[----:B------:R-:W-:-:S13]  /*0560*/  ISETP.GT.U32.AND P2, PT, R2, R3, PT ;  /* 0x000000030200720c */ /* 0x000fda0003f44070 */
[-C--:B------:R-:W-:Y:S01]  /*0570*/  @!P2 IADD3 R3, PT, PT, R3, -R2.reuse, RZ ;  /* 0x800000020303a210 */ /* 0x080fe20007ffe0ff */
[----:B------:R-:W-:Y:S01]  /*0580*/  @!P2 VIADD R11, R11, 0x1 ;  /* 0x000000010b0ba836 */ /* 0x000fe20000000000 */
[----:B------:R-:W-:Y:S01]  /*0590*/  ISETP.NE.AND P2, PT, R9, RZ, PT ;  /* 0x000000ff0900720c */ /* 0x000fe20003f45270 */
[----:B0-----:R-:W-:Y:S01]  /*05a0*/  VIADD R6, R5, 0xffffffe ;  /* 0x0ffffffe05067836 */ /* 0x001fe20000000000 */
[----:B------:R-:W-:Y:S02]  /*05b0*/  ISETP.GE.U32.AND P0, PT, R3, R2, PT ;  /* 0x000000020300720c */ /* 0x000fe40003f06070 */
[----:B------:R-:W-:Y:S01]  /*05c0*/  LOP3.LUT R2, R12, R9, RZ, 0x3c, !PT ;  /* 0x000000090c027212 */ /* 0x000fe200078e3cff */
[----:B------:R-:W0:Y:S01]  /*05d0*/  F2I.FTZ.U32.TRUNC.NTZ R3, R6 ;  /* 0x0000000600037305 */ /* 0x000e22000021f000 */
[----:B----4-:R-:W-:Y:S02]  /*05e0*/  IABS R5, R14 ;  /* 0x0000000e00057213 */ /* 0x010fe40000000000 */
[----:B------:R-:W-:-:S02]  /*05f0*/  ISETP.GE.AND P1, PT, R2, RZ, PT ;  /* 0x000000ff0200720c */ /* 0x000fc40003f26270 */
[----:B------:R-:W-:-:S05]  /*0600*/  MOV R2, RZ ;  /* 0x000000ff00027202 */ /* 0x000fca0000000f00 */
[----:B------:R-:W-:Y:S01]  /*0610*/  @P0 IADD3 R11, PT, PT, R11, 0x1, RZ ;  /* 0x000000010b0b0810 */ /* 0x000fe20007ffe0ff */
[----:B0-----:R-:W-:-:S05]  /*0620*/  IMAD.MOV R7, RZ, RZ, -R3 ;  /* 0x000000ffff077224 */ /* 0x001fca00078e0a03 */
[----:B------:R-:W-:Y:S01]  /*0630*/  @!P1 IMAD.MOV R11, RZ, RZ, -R11 ;  /* 0x000000ffff0b9224 */ /* 0x000fe200078e0a0b */
[----:B------:R-:W-:Y:S01]  /*0640*/  @!P2 LOP3.LUT R11, RZ, R9, RZ, 0x33, !PT ;  /* 0x00000009ff0ba212 */ /* 0x000fe200078e33ff */
[----:B------:R-:W-:-:S03]  /*0650*/  IMAD R7, R7, R4, RZ ;  /* 0x0000000407077224 */ /* 0x000fc600078e02ff */
[----:B------:R-:W-:Y:S01]  /*0660*/  IABS R6, R11 ;  /* 0x0000000b00067213 */ /* 0x000fe20000000000 */
[----:B------:R-:W-:-:S04]  /*0670*/  IMAD.HI.U32 R2, R3, R7, R2 ;  /* 0x0000000703027227 */ /* 0x000fc800078e0002 */
[----:B------:R-:W-:Y:S02]  /*0680*/  IMAD.MOV.U32 R3, RZ, RZ, R6 ;  /* 0x000000ffff037224 */ /* 0x000fe400078e0006 */
[----:B------:R-:W0:Y:S02]  /*0690*/  I2F.RP R6, R5 ;  /* 0x0000000500067306 */ /* 0x000e240000209400 */
[----:B------:R-:W-:-:S05]  /*06a0*/  IMAD.HI.U32 R21, R2, R3, RZ ;  /* 0x0000000302157227 */ /* 0x000fca00078e00ff */
[----:B------:R-:W-:-:S05]  /*06b0*/  IADD3 R2, PT, PT, -R21, RZ, RZ ;  /* 0x000000ff15027210 */ /* 0x000fca0007ffe1ff */
[C---:B------:R-:W-:Y:S01]  /*06c0*/  IMAD R3, R4.reuse, R2, R3 ;  /* 0x0000000204037224 */ /* 0x040fe200078e0203 */
[----:B------:R-:W-:Y:S01]  /*06d0*/  LOP3.LUT R2, R11, R10, RZ, 0x3c, !PT ;  /* 0x0000000a0b027212 */ /* 0x000fe200078e3cff */
[----:B0-----:R-:W0:Y:S03]  /*06e0*/  MUFU.RCP R6, R6 ;  /* 0x0000000600067308 */ /* 0x001e260000001000 */
[----:B------:R-:W-:Y:S02]  /*06f0*/  ISETP.GT.U32.AND P2, PT, R4, R3, PT ;  /* 0x000000030400720c */ /* 0x000fe40003f44070 */
[----:B------:R-:W-:-:S11]  /*0700*/  ISETP.GE.AND P1, PT, R2, RZ, PT ;  /* 0x000000ff0200720c */ /* 0x000fd60003f26270 */
[----:B------:R-:W-:Y:S01]  /*0710*/  @!P2 IMAD.IADD R3, R3, 0x1, -R4 ;  /* 0x000000010303a824 */ /* 0x000fe200078e0a04 */
[----:B0-----:R-:W-:Y:S01]  /*0720*/  IADD3 R7, PT, PT, R6, 0xffffffe, RZ ;  /* 0x0ffffffe06077810 */ /* 0x001fe20007ffe0ff */
[----:B------:R-:W-:Y:S01]  /*0730*/  @!P2 VIADD R21, R21, 0x1 ;  /* 0x000000011515a836 */ /* 0x000fe20000000000 */
[----:B------:R-:W-:Y:S01]  /*0740*/  ISETP.NE.AND P2, PT, R10, RZ, PT ;  /* 0x000000ff0a00720c */ /* 0x000fe20003f45270 */
[----:B------:R-:W0:Y:S01]  /*0750*/  I2F.RP R6, R18 ;  /* 0x0000001200067306 */ /* 0x000e220000209400 */
[----:B------:R-:W-:-:S07]  /*0760*/  ISETP.GE.U32.AND P0, PT, R3, R4, PT ;  /* 0x000000040300720c */ /* 0x000fce0003f06070 */
[----:B------:R-:W3:Y:S06]  /*0770*/  F2I.FTZ.U32.TRUNC.NTZ R3, R7 ;  /* 0x0000000700037305 */ /* 0x000eec000021f000 */
[----:B------:R-:W-:Y:S02]  /*0780*/  @P0 IADD3 R21, PT, PT, R21, 0x1, RZ ;  /* 0x0000000115150810 */ /* 0x000fe40007ffe0ff */
[----:B0-----:R-:W0:Y:S02]  /*0790*/  MUFU.RCP R6, R6 ;  /* 0x0000000600067308 */ /* 0x001e240000001000 */
[----:B------:R-:W-:-:S02]  /*07a0*/  @!P1 IADD3 R21, PT, PT, -R21, RZ, RZ ;  /* 0x000000ff15159210 */ /* 0x000fc40007ffe1ff */
[----:B------:R-:W-:Y:S01]  /*07b0*/  @!P2 LOP3.LUT R21, RZ, R10, RZ, 0x33, !PT ;  /* 0x0000000aff15a212 */ /* 0x000fe200078e33ff */
[----:B---3--:R-:W-:-:S03]  /*07c0*/  IMAD.MOV R2, RZ, RZ, -R3 ;  /* 0x000000ffff027224 */ /* 0x008fc600078e0a03 */
[----:B------:R-:W-:Y:S02]  /*07d0*/  IABS R4, R21 ;  /* 0x0000001500047213 */ /* 0x000fe40000000000 */
[----:B------:R-:W-:Y:S01]  /*07e0*/  IADD3 R22, PT, PT, -R21, RZ, RZ ;  /* 0x000000ff15167210 */ /* 0x000fe20007ffe1ff */
[----:B------:R-:W-:Y:S02]  /*07f0*/  IMAD R7, R2, R5, RZ ;  /* 0x0000000502077224 */ /* 0x000fe400078e02ff */
[----:B------:R-:W-:-:S04]  /*0800*/  IMAD.MOV.U32 R2, RZ, RZ, RZ ;  /* 0x000000ffff027224 */ /* 0x000fc800078e00ff */
[----:B------:R-:W-:Y:S01]  /*0810*/  IMAD.HI.U32 R2, R3, R7, R2 ;  /* 0x0000000703027227 */ /* 0x000fe200078e0002 */
[----:B------:R-:W-:-:S03]  /*0820*/  MOV R3, R4 ;  /* 0x0000000400037202 */ /* 0x000fc60000000f00 */
[----:B0-----:R-:W-:Y:S01]  /*0830*/  VIADD R7, R6, 0xffffffe ;  /* 0x0ffffffe06077836 */ /* 0x001fe20000000000 */
[----:B------:R-:W-:Y:S01]  /*0840*/  IADD3 R6, PT, PT, -R12, RZ, RZ ;  /* 0x000000ff0c067210 */ /* 0x000fe20007ffe1ff */
[----:B------:R-:W-:-:S04]  /*0850*/  IMAD.HI.U32 R20, R2, R3, RZ ;  /* 0x0000000302147227 */ /* 0x000fc800078e00ff */
[----:B------:R-:W-:Y:S01]  /*0860*/  IMAD.MOV R2, RZ, RZ, -R20 ;  /* 0x000000ffff027224 */ /* 0x000fe200078e0a14 */
[----:B------:R-:W0:Y:S01]  /*0870*/  F2I.FTZ.U32.TRUNC.NTZ R7, R7 ;  /* 0x0000000700077305 */ /* 0x000e22000021f000 */
[----:B------:R-:W-:Y:S02]  /*0880*/  IMAD R19, R8, R6, R19 ;  /* 0x0000000608137224 */ /* 0x000fe400078e0213 */
[----:B------:R-:W-:Y:S02]  /*0890*/  HFMA2 R6, -RZ, RZ, 0, 0 ;  /* 0x00000000ff067431 */ /* 0x000fe400000001ff */
[----:B------:R-:W-:-:S05]  /*08a0*/  IMAD R2, R5, R2, R3 ;  /* 0x0000000205027224 */ /* 0x000fca00078e0203 */
[----:B------:R-:W-:-:S13]  /*08b0*/  ISETP.GT.U32.AND P2, PT, R5, R2, PT ;  /* 0x000000020500720c */ /* 0x000fda0003f44070 */
[-C--:B------:R-:W-:Y:S01]  /*08c0*/  @!P2 IADD3 R2, PT, PT, R2, -R5.reuse, RZ ;  /* 0x800000050202a210 */ /* 0x080fe20007ffe0ff */
[----:B------:R-:W-:Y:S01]  /*08d0*/  @!P2 VIADD R20, R20, 0x1 ;  /* 0x000000011414a836 */ /* 0x000fe20000000000 */
[----:B------:R-:W-:Y:S02]  /*08e0*/  ISETP.NE.AND P2, PT, R14, RZ, PT ;  /* 0x000000ff0e00720c */ /* 0x000fe40003f45270 */
[----:B------:R-:W-:Y:S02]  /*08f0*/  ISETP.GE.U32.AND P0, PT, R2, R5, PT ;  /* 0x000000050200720c */ /* 0x000fe40003f06070 */
[----:B------:R-:W-:Y:S01]  /*0900*/  LOP3.LUT R2, R21, R14, RZ, 0x3c, !PT ;  /* 0x0000000e15027212 */ /* 0x000fe200078e3cff */
[----:B------:R-:W3:Y:S03]  /*0910*/  LDC.64 R4, c[0x0][0x3b8] ;  /* 0x0000ee00ff047b82 */ /* 0x000ee60000000a00 */
[----:B------:R-:W-:-:S05]  /*0920*/  ISETP.GE.AND P1, PT, R2, RZ, PT ;  /* 0x000000ff0200720c */ /* 0x000fca0003f26270 */
[----:B------:R-:W3:Y:S02]  /*0930*/  LDC.64 R2, c[0x0][0x3b0] ;  /* 0x0000ec00ff027b82 */ /* 0x000ee40000000a00 */
[----:B------:R-:W-:-:S06]  /*0940*/  @P0 IADD3 R20, PT, PT, R20, 0x1, RZ ;  /* 0x0000000114140810 */ /* 0x000fcc0007ffe0ff */
[----:B------:R-:W-:Y:S02]  /*0950*/  @!P1 IADD3 R20, PT, PT, -R20, RZ, RZ ;  /* 0x000000ff14149210 */ /* 0x000fe40007ffe1ff */
[----:B------:R-:W-:-:S05]  /*0960*/  @!P2 LOP3.LUT R20, RZ, R14, RZ, 0x33, !PT ;  /* 0x0000000eff14a212 */ /* 0x000fca00078e33ff */
[----:B------:R-:W-:-:S04]  /*0970*/  IMAD.MOV R23, RZ, RZ, -R20 ;  /* 0x000000ffff177224 */ /* 0x000fc800078e0a14 */
[----:B------:R-:W-:Y:S02]  /*0980*/  IMAD R21, R14, R23, R21 ;  /* 0x000000170e157224 */ /* 0x000fe400078e0215 */
[----:B0-----:R-:W-:Y:S02]  /*0990*/  IMAD.MOV R23, RZ, RZ, -R7 ;  /* 0x000000ffff177224 */ /* 0x001fe400078e0a07 */
[----:B---3--:R-:W-:Y:S02]  /*09a0*/  IMAD R3, R17, R3, -R4 ;  /* 0x0000000311037224 */ /* 0x008fe400078e0a04 */
[----:B------:R-:W-:Y:S02]  /*09b0*/  IMAD R4, R10, R22, R11 ;  /* 0x000000160a047224 */ /* 0x000fe400078e020b */
[----:B------:R-:W-:Y:S02]  /*09c0*/  IMAD R2, R19, R2, -R5 ;  /* 0x0000000213027224 */ /* 0x000fe400078e0a05 */
[----:B------:R-:W-:-:S02]  /*09d0*/  IMAD.IADD R22, R4, 0x1, R3 ;  /* 0x0000000104167824 */ /* 0x000fc400078e0203 */
[----:B------:R-:W-:Y:S01]  /*09e0*/  IMAD R3, R23, R18, RZ ;  /* 0x0000001217037224 */ /* 0x000fe200078e02ff */
[----:B------:R-:W-:Y:S02]  /*09f0*/  IADD3 R5, PT, PT, R21, R2, RZ ;  /* 0x0000000215057210 */ /* 0x000fe40007ffe0ff */
[C---:B-1----:R-:W-:Y:S01]  /*0a00*/  ISETP.GE.AND P0, PT, R22.reuse, UR7, PT ;  /* 0x0000000716007c0c */ /* 0x042fe2000bf06270 */
[----:B------:R-:W-:Y:S01]  /*0a10*/  IMAD.HI.U32 R6, R7, R3, R6 ;  /* 0x0000000307067227 */ /* 0x000fe200078e0006 */
[C---:B------:R-:W-:Y:S02]  /*0a20*/  ISETP.GE.AND P1, PT, R5.reuse, UR6, PT ;  /* 0x0000000605007c0c */ /* 0x040fe4000bf26270 */
[----:B------:R-:W-:Y:S02]  /*0a30*/  IABS R2, R20 ;  /* 0x0000001400027213 */ /* 0x000fe40000000000 */
[----:B------:R-:W-:Y:S02]  /*0a40*/  ISETP.LT.OR P0, PT, R22, RZ, P0 ;  /* 0x000000ff1600720c */ /* 0x000fe40000701670 */
[----:B------:R-:W-:Y:S01]  /*0a50*/  ISETP.LT.OR P1, PT, R5, RZ, P1 ;  /* 0x000000ff0500720c */ /* 0x000fe20000f21670 */
[----:B------:R-:W-:-:S03]  /*0a60*/  IMAD.MOV.U32 R3, RZ, RZ, R2 ;  /* 0x000000ffff037224 */ /* 0x000fc600078e0002 */
[----:B------:R-:W-:Y:S01]  /*0a70*/  PLOP3.LUT P0, PT, P0, P1, PT, 0xf8, 0x8f ;  /* 0x00000000008f781c */ /* 0x000fe20000703f70 */
[----:B------:R-:W-:-:S05]  /*0a80*/  IMAD.HI.U32 R6, R6, R3, RZ ;  /* 0x0000000306067227 */ /* 0x000fca00078e00ff */
[----:B------:R-:W-:-:S05]  /*0a90*/  IADD3 R6, PT, PT, -R6, RZ, RZ ;  /* 0x000000ff06067210 */ /* 0x000fca0007ffe1ff */
[C---:B------:R-:W-:Y:S02]  /*0aa0*/  IMAD R6, R18.reuse, R6, R3 ;  /* 0x0000000612067224 */ /* 0x040fe400078e0203 */
[----:B------:R-:W0:Y:S03]  /*0ab0*/  @P0 LDC.64 R2, c[0x0][0x380] ;  /* 0x0000e000ff020b82 */ /* 0x000e260000000a00 */
[----:B------:R-:W-:-:S13]  /*0ac0*/  ISETP.GT.U32.AND P1, PT, R18, R6, PT ;  /* 0x000000061200720c */ /* 0x000fda0003f24070 */
[----:B------:R-:W-:-:S05]  /*0ad0*/  @!P1 IMAD.IADD R6, R6, 0x1, -R18 ;  /* 0x0000000106069824 */ /* 0x000fca00078e0a12 */
[----:B------:R-:W-:Y:S02]  /*0ae0*/  ISETP.GT.U32.AND P2, PT, R18, R6, PT ;  /* 0x000000061200720c */ /* 0x000fe40003f44070 */
[----:B0-----:R-:W-:-:S04]  /*0af0*/  @P0 LEA R2, P1, R15, R2, 0x2 ;  /* 0x000000020f020211 */ /* 0x001fc800078210ff */
[----:B------:R-:W-:Y:S02]  /*0b00*/  @P0 LEA.HI.X R3, R15, R3, R16, 0x2, P1 ;  /* 0x000000030f030211 */ /* 0x000fe400008f1410 */
[----:B------:R-:W-:-:S03]  /*0b10*/  ISETP.GE.AND P1, PT, R20, RZ, PT ;  /* 0x000000ff1400720c */ /* 0x000fc60003f26270 */
[----:B--2---:R0:W-:Y:S02]  /*0b20*/  @P0 STG.E desc[UR4][R2.64], RZ ;  /* 0x000000ff02000986 */ /* 0x0041e4000c101904 */
[----:B------:R-:W-:Y:S02]  /*0b30*/  @!P2 IADD3 R6, PT, PT, R6, -R18, RZ ;  /* 0x800000120606a210 */ /* 0x000fe40007ffe0ff */
[----:B------:R-:W-:Y:S01]  /*0b40*/  ISETP.NE.AND P2, PT, R13, RZ, PT ;  /* 0x000000ff0d00720c */ /* 0x000fe20003f45270 */
[----:B------:R-:W-:-:S12]  /*0b50*/  @P0 EXIT ;  /* 0x000000000000094d */ /* 0x000fd80003800000 */
[----:B0-----:R-:W0:Y:S01]  /*0b60*/  LDC.64 R2, c[0x0][0x388] ;  /* 0x0000e200ff027b82 */ /* 0x001e220000000a00 */
[----:B------:R-:W-:Y:S01]  /*0b70*/  IMAD.MOV R11, RZ, RZ, -R11 ;  /* 0x000000ffff0b7224 */ /* 0x000fe200078e0a0b */
[----:B------:R-:W-:Y:S02]  /*0b80*/  @!P1 IADD3 R6, PT, PT, -R6, RZ, RZ ;  /* 0x000000ff06069210 */ /* 0x000fe40007ffe1ff */
[----:B------:R-:W-:Y:S01]  /*0b90*/  @!P2 LOP3.LUT R6, RZ, R13, RZ, 0x33, !PT ;  /* 0x0000000dff06a212 */ /* 0x000fe200078e33ff */
[----:B------:R-:W-:-:S04]  /*0ba0*/  IMAD R16, R9, R11, R12 ;  /* 0x0000000b09107224 */ /* 0x000fc800078e020c */
[----:B------:R-:W-:-:S04]  /*0bb0*/  IMAD R12, R16, R13, R6 ;  /* 0x0000000d100c7224 */ /* 0x000fc800078e0206 */
[----:B------:R-:W-:-:S04]  /*0bc0*/  IMAD R5, R12, UR6, R5 ;  /* 0x000000060c057c24 */ /* 0x000fc8000f8e0205 */
[----:B------:R-:W-:-:S04]  /*0bd0*/  IMAD R5, R5, UR7, R22 ;  /* 0x0000000705057c24 */ /* 0x000fc8000f8e0216 */
[----:B0-----:R-:W-:Y:S02]  /*0be0*/  IMAD.WIDE R12, R5, 0x4, R2 ;  /* 0x00000004050c7825 */ /* 0x001fe400078e0202 */
[----:B------:R-:W0:Y:S04]  /*0bf0*/  LDC.64 R2, c[0x0][0x380] ;  /* 0x0000e000ff027b82 */ /* 0x000e280000000a00 */
[----:B------:R-:W2:Y:S01]  /*0c00*/  LDG.E.CONSTANT R13, desc[UR4][R12.64] ;  /* 0x000000040c0d7981 */ /* 0x000ea2000c1e9900 */
[----:B------:R-:W-:Y:S02]  /*0c10*/  IMAD R5, R9, R14, RZ ;  /* 0x0000000e09057224 */ /* 0x000fe400078e02ff */
[-C--:B------:R-:W-:Y:S02]  /*0c20*/  IMAD R4, R21, R10.reuse, R4 ;  /* 0x0000000a15047224 */ /* 0x080fe400078e0204 */
[----:B------:R-:W-:-:S02]  /*0c30*/  IMAD R5, R5, R10, RZ ;  /* 0x0000000a05057224 */ /* 0x000fc400078e02ff */
[----:B------:R-:W-:-:S04]  /*0c40*/  IMAD R9, R4, R9, R16 ;  /* 0x0000000904097224 */ /* 0x000fc800078e0210 */
[----:B------:R-:W-:-:S04]  /*0c50*/  IMAD R5, R6, R5, R9 ;  /* 0x0000000506057224 */ /* 0x000fc800078e0209 */
[----:B------:R-:W-:-:S04]  /*0c60*/  IMAD R5, R5, R8, R19 ;  /* 0x0000000805057224 */ /* 0x000fc800078e0213 */
[----:B------:R-:W-:-:S04]  /*0c70*/  IMAD R5, R5, R0, R17 ;  /* 0x0000000005057224 */ /* 0x000fc800078e0211 */
[----:B0-----:R-:W-:-:S05]  /*0c80*/  IMAD.WIDE R2, R5, 0x4, R2 ;  /* 0x0000000405027825 */ /* 0x001fca00078e0202 */
[----:B--2---:R-:W-:Y:S01]  /*0c90*/  STG.E desc[UR4][R2.64], R13 ;  /* 0x0000000d02007986 */ /* 0x004fe2000c101904 */
[----:B------:R-:W-:Y:S05]  /*0ca0*/  EXIT ;  /* 0x000000000000794d */ /* 0x000fea0003800000 */
.L_x_0:
[----:B------:R-:W-:-:S00]  /*0cb0*/  BRA `(.L_x_0) ;  /* 0xfffffffc00fc7947 */ /* 0x000fc0000383ffff */
[----:B------:R-:W-:-:S00]  /*0cc0*/  NOP ;  /* 0x0000000000007918 */ /* 0x000fc00000000000 */
        /* <DEDUP_REMOVED lines=11> */
.L_x_2:


//--------------------- .text._Z17kernel_col2im_gpuPfS_iiiii --------------------------
	.section	.text._Z17kernel_col2im_gpuPfS_iiiii,"ax",@progbits
	.align	128
        .global         _Z17kernel_col2im_gpuPfS_iiiii
        .type           _Z17kernel_col2im_gpuPfS_iiiii,@function
        .size           _Z17kernel_col2im_gpuPfS_iiiii,(.L_x_3 - _Z17kernel_col2im_gpuPfS_iiiii)
        .other          _Z17kernel_col2im_gpuPfS_iiiii,@"STO_CUDA_ENTRY STV_DEFAULT"
_Z17kernel_col2im_gpuPfS_iiiii:
.text._Z17kernel_col2im_gpuPfS_iiiii:
[----:B------:R-:W-:Y:S01]  /*0000*/  LDC R1, c[0x0][0x37c] ;  /* 0x0000df00ff017b82 */ /* 0x000fe20000000800 */
[----:B------:R-:W0:Y:S07]  /*0010*/  S2R R0, SR_TID.X ;  /* 0x0000000000007919 */ /* 0x000e2e0000002100 */
[----:B------:R-:W0:Y:S01]  /*0020*/  S2UR UR4, SR_CTAID.X ;  /* 0x00000000000479c3 */ /* 0x000e220000002500 */
[----:B------:R-:W1:Y:S07]  /*0030*/  LDCU UR5, c[0x0][0x3a0] ;  /* 0x00007400ff0577ac */ /* 0x000e6e0008000800 */
[----:B------:R-:W0:Y:S02]  /*0040*/  LDC R3, c[0x0][0x360] ;  /* 0x0000d800ff037b82 */ /* 0x000e240000000800 */
[----:B0-----:R-:W-:-:S05]  /*0050*/  IMAD R3, R3, UR4, R0 ;  /* 0x0000000403037c24 */ /* 0x001fca000f8e0200 */
[----:B-1----:R-:W-:-:S13]  /*0060*/  ISETP.GE.AND P0, PT, R3, UR5, PT ;  /* 0x0000000503007c0c */ /* 0x002fda000bf06270 */
[----:B------:R-:W-:Y:S05]  /*0070*/  @P0 EXIT ;  /* 0x000000000000094d */ /* 0x000fea0003800000 */
[----:B------:R-:W0:Y:S01]  /*0080*/  LDC R0, c[0x0][0x39c] ;  /* 0x0000e700ff007b82 */ /* 0x000e220000000800 */
[----:B------:R-:W-:Y:S01]  /*0090*/  IMAD.MOV.U32 R6, RZ, RZ, RZ ;  /* 0x000000ffff067224 */ /* 0x000fe200078e00ff */
[----:B------:R-:W-:Y:S01]  /*00a0*/  IABS R8, R3 ;  /* 0x0000000300087213 */ /* 0x000fe20000000000 */
[----:B------:R-:W1:Y:S01]  /*00b0*/  LDCU UR6, c[0x0][0x390] ;  /* 0x00007200ff0677ac */ /* 0x000e620008000800 */
[----:B------:R-:W2:Y:S04]  /*00c0*/  LDCU.64 UR4, c[0x0][0x358] ;  /* 0x00006b00ff0477ac */ /* 0x000ea80008000a00 */
[----:B------:R-:W3:Y:S01]  /*00d0*/  LDC R5, c[0x0][0x398] ;  /* 0x0000e600ff057b82 */ /* 0x000ee20000000800 */
[----:B0-----:R-:W-:-:S04]  /*00e0*/  IABS R9, R0 ;  /* 0x0000000000097213 */ /* 0x001fc80000000000 */
[----:B------:R-:W0:Y:S08]  /*00f0*/  I2F.RP R2, R9 ;  /* 0x0000000900027306 */ /* 0x000e300000209400 */
[----:B0-----:R-:W0:Y:S02]  /*0100*/  MUFU.RCP R2, R2 ;  /* 0x0000000200027308 */ /* 0x001e240000001000 */
[----:B0-----:R-:W-:-:S06]  /*0110*/  VIADD R7, R2, 0xffffffe ;  /* 0x0ffffffe02077836 */ /* 0x001fcc0000000000 */
[----:B------:R-:W0:Y:S02]  /*0120*/  F2I.FTZ.U32.TRUNC.NTZ R7, R7 ;  /* 0x0000000700077305 */ /* 0x000e24000021f000 */
[----:B0-----:R-:W-:-:S05]  /*0130*/  IADD3 R4, PT, PT, RZ, -R7, RZ ;  /* 0x80000007ff047210 */ /* 0x001fca0007ffe0ff */
[----:B------:R-:W-:Y:S01]  /*0140*/  IMAD R11, R4, R9, RZ ;  /* 0x00000009040b7224 */ /* 0x000fe200078e02ff */
[----:B---3--:R-:W-:-:S03]  /*0150*/  IABS R4, R5 ;  /* 0x0000000500047213 */ /* 0x008fc60000000000 */
[----:B------:R-:W-:Y:S01]  /*0160*/  IMAD.HI.U32 R2, R7, R11, R6 ;  /* 0x0000000b07027227 */ /* 0x000fe200078e0006 */
[----:B------:R-:W-:Y:S02]  /*0170*/  MOV R6, R4 ;  /* 0x0000000400067202 */ /* 0x000fe40000000f00 */
[----:B------:R-:W-:Y:S02]  /*0180*/  LOP3.LUT R7, R3, R0, RZ, 0x3c, !PT ;  /* 0x0000000003077212 */ /* 0x000fe400078e3cff */
[----:B------:R-:W0:Y:S01]  /*0190*/  I2F.RP R10, R6 ;  /* 0x00000006000a7306 */ /* 0x000e220000209400 */
[----:B------:R-:W-:Y:S01]  /*01a0*/  IMAD.HI.U32 R4, R2, R8, RZ ;  /* 0x0000000802047227 */ /* 0x000fe200078e00ff */
[----:B------:R-:W-:-:S03]  /*01b0*/  ISETP.GE.AND P1, PT, R7, RZ, PT ;  /* 0x000000ff0700720c */ /* 0x000fc60003f26270 */
[----:B------:R-:W-:-:S04]  /*01c0*/  IMAD.MOV R2, RZ, RZ, -R4 ;  /* 0x000000ffff027224 */ /* 0x000fc800078e0a04 */
[----:B------:R-:W-:-:S05]  /*01d0*/  IMAD R2, R9, R2, R8 ;  /* 0x0000000209027224 */ /* 0x000fca00078e0208 */
[----:B------:R-:W-:Y:S01]  /*01e0*/  ISETP.GT.U32.AND P2, PT, R9, R2, PT ;  /* 0x000000020900720c */ /* 0x000fe20003f44070 */
[----:B0-----:R-:W0:-:S12]  /*01f0*/  MUFU.RCP R10, R10 ;  /* 0x0000000a000a7308 */ /* 0x001e180000001000 */
[-C--:B------:R-:W-:Y:S02]  /*0200*/  @!P2 IADD3 R2, PT, PT, R2, -R9.reuse, RZ ;  /* 0x800000090202a210 */ /* 0x080fe40007ffe0ff */
[----:B------:R-:W-:Y:S02]  /*0210*/  @!P2 IADD3 R4, PT, PT, R4, 0x1, RZ ;  /* 0x000000010404a810 */ /* 0x000fe40007ffe0ff */
[----:B------:R-:W-:Y:S01]  /*0220*/  ISETP.GE.U32.AND P0, PT, R2, R9, PT ;  /* 0x000000090200720c */ /* 0x000fe20003f06070 */
[----:B0-----:R-:W-:Y:S01]  /*0230*/  VIADD R8, R10, 0xffffffe ;  /* 0x0ffffffe0a087836 */ /* 0x001fe20000000000 */
[----:B------:R-:W0:Y:S01]  /*0240*/  LDC R2, c[0x0][0x394] ;  /* 0x0000e500ff027b82 */ /* 0x000e220000000800 */
[----:B------:R-:W-:Y:S02]  /*0250*/  ISETP.NE.AND P2, PT, R0, RZ, PT ;  /* 0x000000ff0000720c */ /* 0x000fe40003f45270 */
[----:B------:R3:W4:Y:S08]  /*0260*/  F2I.FTZ.U32.TRUNC.NTZ R9, R8 ;  /* 0x0000000800097305 */ /* 0x000730000021f000 */
[----:B------:R-:W-:-:S02]  /*0270*/  @P0 VIADD R4, R4, 0x1 ;  /* 0x0000000104040836 */ /* 0x000fc40000000000 */
[----:B---3--:R-:W-:Y:S02]  /*0280*/  HFMA2 R8, -RZ, RZ, 0, 0 ;  /* 0x00000000ff087431 */ /* 0x008fe400000001ff */
[----:B------:R-:W-:Y:S01]  /*0290*/  @!P1 IMAD.MOV R4, RZ, RZ, -R4 ;  /* 0x000000ffff049224 */ /* 0x000fe200078e0a04 */
[----:B------:R-:W-:Y:S02]  /*02a0*/  @!P2 LOP3.LUT R4, RZ, R0, RZ, 0x33, !PT ;  /* 0x00000000ff04a212 */ /* 0x000fe400078e33ff */
[----:B----4-:R-:W-:Y:S02]  /*02b0*/  IADD3 R11, PT, PT, RZ, -R9, RZ ;  /* 0x80000009ff0b7210 */ /* 0x010fe40007ffe0ff */
[----:B------:R-:W-:-:S03]  /*02c0*/  IABS R10, R4 ;  /* 0x00000004000a7213 */ /* 0x000fc60000000000 */
[----:B------:R-:W-:Y:S01]  /*02d0*/  IMAD R11, R11, R6, RZ ;  /* 0x000000060b0b7224 */ /* 0x000fe200078e02ff */
[----:B0-----:R-:W-:-:S03]  /*02e0*/  IABS R7, R2 ;  /* 0x0000000200077213 */ /* 0x001fc60000000000 */
[----:B------:R-:W-:Y:S01]  /*02f0*/  IMAD.HI.U32 R8, R9, R11, R8 ;  /* 0x0000000b09087227 */ /* 0x000fe200078e0008 */
[----:B------:R-:W0:Y:S03]  /*0300*/  I2F.RP R12, R7 ;  /* 0x00000007000c7306 */ /* 0x000e260000209400 */
[----:B------:R-:W-:-:S04]  /*0310*/  IMAD.MOV.U32 R11, RZ, RZ, R10 ;  /* 0x000000ffff0b7224 */ /* 0x000fc800078e000a */
[----:B------:R-:W-:-:S05]  /*0320*/  IMAD.HI.U32 R9, R8, R11, RZ ;  /* 0x0000000b08097227 */ /* 0x000fca00078e00ff */
[----:B------:R-:W-:Y:S01]  /*0330*/  IADD3 R8, PT, PT, -R9, RZ, RZ ;  /* 0x000000ff09087210 */ /* 0x000fe20007ffe1ff */
[----:B0-----:R-:W0:Y:S04]  /*0340*/  MUFU.RCP R12, R12 ;  /* 0x0000000c000c7308 */ /* 0x001e280000001000 */
[----:B------:R-:W-:-:S05]  /*0350*/  IMAD R11, R6, R8, R11 ;  /* 0x00000008060b7224 */ /* 0x000fca00078e020b */
[----:B------:R-:W-:Y:S02]  /*0360*/  ISETP.GT.U32.AND P2, PT, R6, R11, PT ;  /* 0x0000000b0600720c */ /* 0x000fe40003f44070 */
[----:B0-----:R-:W-:-:S11]  /*0370*/  IADD3 R10, PT, PT, R12, 0xffffffe, RZ ;  /* 0x0ffffffe0c0a7810 */ /* 0x001fd60007ffe0ff */
[----:B------:R-:W-:Y:S02]  /*0380*/  @!P2 IMAD.IADD R11, R11, 0x1, -R6 ;  /* 0x000000010b0ba824 */ /* 0x000fe400078e0a06 */
[----:B------:R-:W-:Y:S01]  /*0390*/  @!P2 VIADD R9, R9, 0x1 ;  /* 0x000000010909a836 */ /* 0x000fe20000000000 */
[----:B------:R-:W-:Y:S02]  /*03a0*/  ISETP.NE.AND P2, PT, R5, RZ, PT ;  /* 0x000000ff0500720c */ /* 0x000fe40003f45270 */
[----:B------:R-:W-:Y:S02]  /*03b0*/  ISETP.GE.U32.AND P0, PT, R11, R6, PT ;  /* 0x000000060b00720c */ /* 0x000fe40003f06070 */
[----:B------:R0:W3:Y:S01]  /*03c0*/  F2I.FTZ.U32.TRUNC.NTZ R11, R10 ;  /* 0x0000000a000b7305 */ /* 0x0000e2000021f000 */
[----:B------:R-:W-:-:S04]  /*03d0*/  LOP3.LUT R6, R4, R5, RZ, 0x3c, !PT ;  /* 0x0000000504067212 */ /* 0x000fc800078e3cff */
[----:B------:R-:W-:Y:S01]  /*03e0*/  ISETP.GE.AND P1, PT, R6, RZ, PT ;  /* 0x000000ff0600720c */ /* 0x000fe20003f26270 */
[----:B0-----:R-:W-:-:S05]  /*03f0*/  IMAD.MOV.U32 R10, RZ, RZ, RZ ;  /* 0x000000ffff0a7224 */ /* 0x001fca00078e00ff */
[----:B------:R-:W-:Y:S01]  /*0400*/  @P0 IADD3 R9, PT, PT, R9, 0x1, RZ ;  /* 0x0000000109090810 */ /* 0x000fe20007ffe0ff */
[----:B---3--:R-:W-:-:S06]  /*0410*/  IMAD.MOV R6, RZ, RZ, -R11 ;  /* 0x000000ffff067224 */ /* 0x008fcc00078e0a0b */
[----:B------:R-:W-:Y:S01]  /*0420*/  @!P1 IADD3 R9, PT, PT, -R9, RZ, RZ ;  /* 0x000000ff09099210 */ /* 0x000fe20007ffe1ff */
[----:B------:R-:W-:Y:S01]  /*0430*/  IMAD R13, R6, R7, RZ ;  /* 0x00000007060d7224 */ /* 0x000fe200078e02ff */
[----:B------:R-:W-:-:S03]  /*0440*/  @!P2 LOP3.LUT R9, RZ, R5, RZ, 0x33, !PT ;  /* 0x00000005ff09a212 */ /* 0x000fc600078e33ff */
[----:B------:R-:W-:Y:S01]  /*0450*/  IMAD.HI.U32 R10, R11, R13, R10 ;  /* 0x0000000d0b0a7227 */ /* 0x000fe200078e000a */
[----:B------:R-:W-:Y:S02]  /*0460*/  IABS R6, R9 ;  /* 0x0000000900067213 */ /* 0x000fe40000000000 */
[----:B------:R-:W-:-:S03]  /*0470*/  IADD3 R11, PT, PT, -R9, RZ, RZ ;  /* 0x000000ff090b7210 */ /* 0x000fc60007ffe1ff */
[----:B------:R-:W-:-:S04]  /*0480*/  IMAD.HI.U32 R10, R10, R6, RZ ;  /* 0x000000060a0a7227 */ /* 0x000fc800078e00ff */
[----:B------:R-:W-:Y:S01]  /*0490*/  IMAD R11, R5, R11, R4 ;  /* 0x0000000b050b7224 */ /* 0x000fe200078e0204 */
[----:B------:R-:W-:-:S05]  /*04a0*/  IADD3 R8, PT, PT, -R10, RZ, RZ ;  /* 0x000000ff0a087210 */ /* 0x000fca0007ffe1ff */
[C---:B------:R-:W-:Y:S02]  /*04b0*/  IMAD R6, R7.reuse, R8, R6 ;  /* 0x0000000807067224 */ /* 0x040fe400078e0206 */
[----:B------:R-:W-:Y:S02]  /*04c0*/  IMAD.MOV R8, RZ, RZ, -R4 ;  /* 0x000000ffff087224 */ /* 0x000fe400078e0a04 */
[C---:B------:R-:W-:Y:S01]  /*04d0*/  IMAD R4, R0.reuse, R5, RZ ;  /* 0x0000000500047224 */ /* 0x040fe200078e02ff */
[----:B------:R-:W-:Y:S01]  /*04e0*/  ISETP.GT.U32.AND P2, PT, R7, R6, PT ;  /* 0x000000060700720c */ /* 0x000fe20003f44070 */
[----:B------:R-:W-:-:S04]  /*04f0*/  IMAD R13, R0, R8, R3 ;  /* 0x00000008000d7224 */ /* 0x000fc800078e0203 */
[----:B------:R-:W-:-:S08]  /*0500*/  IMAD R5, R11, R0, R13 ;  /* 0x000000000b057224 */ /* 0x000fd000078e020d */
[----:B------:R-:W-:Y:S01]  /*0510*/  @!P2 IMAD.IADD R6, R6, 0x1, -R7 ;  /* 0x000000010606a824 */ /* 0x000fe200078e0a07 */
[----:B------:R-:W-:Y:S02]  /*0520*/  @!P2 IADD3 R10, PT, PT, R10, 0x1, RZ ;  /* 0x000000010a0aa810 */ /* 0x000fe40007ffe0ff */
[----:B------:R-:W-:Y:S02]  /*0530*/  ISETP.NE.AND P2, PT, R2, RZ, PT ;  /* 0x000000ff0200720c */ /* 0x000fe40003f45270 */
[----:B------:R-:W-:Y:S02]  /*0540*/  ISETP.GE.U32.AND P0, PT, R6, R7, PT ;  /* 0x000000070600720c */ /* 0x000fe40003f06070 */
[----:B------:R-:W-:-:S04]  /*0550*/  LOP3.LUT R6, R9, R2, RZ, 0x3c, !PT ;  /* 0x0000000209067212 */ /* 0x000fc800078e3cff */
[----:B------:R-:W-:Y:S02]  /*0560*/  ISETP.GE.AND P1, PT, R6, RZ, PT ;  /* 0x000000ff0600720c */ /* 0x000fe40003f26270 */
[----:B------:R-:W0:Y:S05]  /*0570*/  LDC.64 R6, c[0x0][0x388] ;  /* 0x0000e200ff067b82 */ /* 0x000e2a0000000a00 */
[----:B------:R-:W-:-:S06]  /*0580*/  @P0 VIADD R10, R10, 0x1 ;  /* 0x000000010a0a0836 */ /* 0x000fcc0000000000 */
[----:B------:R-:W-:Y:S02]  /*0590*/  @!P1 IADD3 R10, PT, PT, -R10, RZ, RZ ;  /* 0x000000ff0a0a9210 */ /* 0x000fe40007ffe1ff */
[----:B------:R-:W-:-:S05]  /*05a0*/  @!P2 LOP3.LUT R10, RZ, R2, RZ, 0x33, !PT ;  /* 0x00000002ff0aa212 */ /* 0x000fca00078e33ff */
[----:B------:R-:W-:-:S04]  /*05b0*/  IMAD.MOV R12, RZ, RZ, -R10 ;  /* 0x000000ffff0c7224 */ /* 0x000fc800078e0a0a */
[----:B------:R-:W-:-:S04]  /*05c0*/  IMAD R3, R2, R12, R9 ;  /* 0x0000000c02037224 */ /* 0x000fc800078e0209 */
[----:B-1----:R-:W-:-:S04]  /*05d0*/  IMAD R3, R3, UR6, R10 ;  /* 0x0000000603037c24 */ /* 0x002fc8000f8e020a */
[----:B------:R-:W-:-:S04]  /*05e0*/  IMAD R3, R4, R3, R5 ;  /* 0x0000000304037224 */ /* 0x000fc800078e0205 */
[----:B0-----:R-:W-:Y:S02]  /*05f0*/  IMAD.WIDE R6, R3, 0x4, R6 ;  /* 0x0000000403067825 */ /* 0x001fe400078e0206 */
[----:B------:R-:W0:Y:S04]  /*0600*/  LDC.64 R2, c[0x0][0x380] ;  /* 0x0000e000ff027b82 */ /* 0x000e280000000a00 */
[----:B--2---:R-:W2:Y:S01]  /*0610*/  LDG.E.CONSTANT R7, desc[UR4][R6.64] ;  /* 0x0000000406077981 */ /* 0x004ea2000c1e9900 */
[----:B------:R-:W-:-:S04]  /*0620*/  IMAD R5, R9, R4, R5 ;  /* 0x0000000409057224 */ /* 0x000fc800078e0205 */
[----:B0-----:R-:W-:-:S05]  /*0630*/  IMAD.WIDE R2, R5, 0x4, R2 ;  /* 0x0000000405027825 */ /* 0x001fca00078e0202 */
[----:B--2---:R-:W-:Y:S01]  /*0640*/  STG.E desc[UR4][R2.64], R7 ;  /* 0x0000000702007986 */ /* 0x004fe2000c101904 */
[----:B------:R-:W-:Y:S05]  /*0650*/  EXIT ;  /* 0x000000000000794d */ /* 0x000fea0003800000 */
.L_x_1:
        /* <DEDUP_REMOVED lines=10> */
.L_x_3:


//--------------------- .nv.shared.reserved.0     --------------------------
	.section	.nv.shared.reserved.0,"aw",@nobits
	.weak		__nv_reservedSMEM_offset_0_alias
	.size		__nv_reservedSMEM_offset_0_alias, 0, 64
	.other		__nv_reservedSMEM_offset_0_alias,@"STO_CUDA_RESERVED_SHARED STV_DEFAULT"
__nv_reservedSMEM_offset_0_alias:
	.zero		0
	.zero		64


//--------------------- .nv.constant0._Z18kernel_im2col_gpu2PfS_iiiiiiiiiiiim --------------------------
	.section	.nv.constant0._Z18kernel_im2col_gpu2PfS_iiiiiiiiiiiim,"a",@progbits
	.sectionflags	@""
	.align	4
.nv.constant0._Z18kernel_im2col_gpu2PfS_iiiiiiiiiiiim:
	.zero		968


//--------------------- .nv.constant0._Z17kernel_col2im_gpuPfS_iiiii --------------------------
	.section	.nv.constant0._Z17kernel_col2im_gpuPfS_iiiii,"a",@progbits
	.sectionflags	@""
	.align	4
.nv.constant0._Z17kernel_col2im_gpuPfS_iiiii:
	.zero		932


//--------------------- SYMBOLS --------------------------

	.type		.nv.reservedSmem.offset0,@object
	.size		.nv.reservedSmem.offset0,0x4
